//
// Generated by NVIDIA NVVM Compiler
//
// Compiler Build ID: CL-36424714
// Cuda compilation tools, release 13.0, V13.0.88
// Based on NVVM 20.0.0
//

.version 9.0
.target sm_100
.address_size 64

	// .globl	_Z15MatrixAddKernelPfS_S_i

.visible .entry _Z15MatrixAddKernelPfS_S_i(
	.param .u64 .ptr .align 1 _Z15MatrixAddKernelPfS_S_i_param_0,
	.param .u64 .ptr .align 1 _Z15MatrixAddKernelPfS_S_i_param_1,
	.param .u64 .ptr .align 1 _Z15MatrixAddKernelPfS_S_i_param_2,
	.param .u32 _Z15MatrixAddKernelPfS_S_i_param_3
)
{
	.reg .pred 	%p<2>;
	.reg .b32 	%r<12>;
	.reg .b32 	%f<5>;
	.reg .b64 	%rd<12>;

	ld.param.u64 	%rd1, [_Z15MatrixAddKernelPfS_S_i_param_0];
	ld.param.u64 	%rd2, [_Z15MatrixAddKernelPfS_S_i_param_1];
	ld.param.u64 	%rd3, [_Z15MatrixAddKernelPfS_S_i_param_2];
	ld.param.u32 	%r3, [_Z15MatrixAddKernelPfS_S_i_param_3];
	mov.u32 	%r4, %ctaid.y;
	mov.u32 	%r5, %ntid.y;
	mov.u32 	%r6, %tid.y;
	mad.lo.s32 	%r1, %r4, %r5, %r6;
	mov.u32 	%r7, %ctaid.x;
	mov.u32 	%r8, %ntid.x;
	mov.u32 	%r9, %tid.x;
	mad.lo.s32 	%r2, %r7, %r8, %r9;
	max.s32 	%r10, %r1, %r2;
	setp.ge.s32 	%p1, %r10, %r3;
	@%p1 bra 	$L__BB0_2;
	cvta.to.global.u64 	%rd4, %rd1;
	cvta.to.global.u64 	%rd5, %rd2;
	cvta.to.global.u64 	%rd6, %rd3;
	mad.lo.s32 	%r11, %r3, %r1, %r2;
	mul.wide.s32 	%rd7, %r11, 4;
	add.s64 	%rd8, %rd4, %rd7;
	ld.global.f32 	%f1, [%rd8];
	mul.wide.u32 	%rd9, %r1, 4;
	add.s64 	%rd10, %rd5, %rd9;
	ld.global.f32 	%f2, [%rd10];
	add.f32 	%f3, %f1, %f2;
	add.f32 	%f4, %f3, 0f00000000;
	add.s64 	%rd11, %rd6, %rd7;
	st.global.f32 	[%rd11], %f4;
$L__BB0_2:
	ret;

}


// ===== COMPILED SASS (sm_100) =====

	.target	sm_100

	.elftype	@"ET_EXEC"


//--------------------- .note.nv.tkinfo           --------------------------
	.section	.note.nv.tkinfo,"",@"SHT_NOTE"
	.sectionflags	@"SHF_NOTE_NV_TKINFO"
	.tkinfo
        /*0018*/ 	.word	0x00000002
        /*0030*/ 	.string	""
        /*0030*/ 	.string	"ptxas"
        /*0030*/ 	.string	"Cuda compilation tools, release 13.0, V13.0.88"
        /*0030*/ 	.string	"Build cuda_13.0.r13.0/compiler.36424714_0"
        /*0030*/ 	.string	"-arch sm_100 -m 64 "



//--------------------- .note.nv.cuinfo           --------------------------
	.section	.note.nv.cuinfo,"",@"SHT_NOTE"
	.sectionflags	@"SHF_NOTE_NV_CUINFO"
        /*0018*/ 	.short	0x0002
        /*001a*/ 	.short	0x0064
        /*001c*/ 	.short	0x0082
	.zero		2


//--------------------- .nv.info                  --------------------------
	.section	.nv.info,"",@"SHT_CUDA_INFO"
	.align	4


	//----- nvinfo : EIATTR_REGCOUNT
	.align		4
        /*0000*/ 	.byte	0x04, 0x2f
        /*0002*/ 	.short	(.L_1 - .L_0)
	.align		4
.L_0:
        /*0004*/ 	.word	index@(_Z15MatrixAddKernelPfS_S_i)
        /*0008*/ 	.word	0x0000000c


	//----- nvinfo : EIATTR_FRAME_SIZE
	.align		4
.L_1:
        /*000c*/ 	.byte	0x04, 0x11
        /*000e*/ 	.short	(.L_3 - .L_2)
	.align		4
.L_2:
        /*0010*/ 	.word	index@(_Z15MatrixAddKernelPfS_S_i)
        /*0014*/ 	.word	0x00000000


	//----- nvinfo : EIATTR_MIN_STACK_SIZE
	.align		4
.L_3:
        /*0018*/ 	.byte	0x04, 0x12
        /*001a*/ 	.short	(.L_5 - .L_4)
	.align		4
.L_4:
        /*001c*/ 	.word	index@(_Z15MatrixAddKernelPfS_S_i)
        /*0020*/ 	.word	0x00000000
.L_5:


//--------------------- .nv.compat                --------------------------
	.section	.nv.compat,"",@"SHT_CUDA_COMPAT_INFO"
	.align	4
        /*0000*/ 	.byte	0x02, 0x09, 0x00, 0x00, 0x02, 0x02, 0x01, 0x00, 0x02, 0x05, 0x05, 0x00, 0x03, 0x07, 0x01, 0x01
        /*0010*/ 	.byte	0x02, 0x03, 0x00, 0x00, 0x02, 0x06, 0x01, 0x00, 0x04, 0x0b, 0x08, 0x00, 0x09, 0x00, 0x00, 0x00
        /*0020*/ 	.byte	0x00, 0x00, 0x00, 0x00


//--------------------- .nv.info._Z15MatrixAddKernelPfS_S_i --------------------------
	.section	.nv.info._Z15MatrixAddKernelPfS_S_i,"",@"SHT_CUDA_INFO"
	.sectionflags	@""
	.align	4


	//----- nvinfo : EIATTR_CUDA_API_VERSION
	.align		4
        /*0000*/ 	.byte	0x04, 0x37
        /*0002*/ 	.short	(.L_7 - .L_6)
.L_6:
        /*0004*/ 	.word	0x00000082


	//----- nvinfo : EIATTR_KPARAM_INFO
	.align		4
.L_7:
        /*0008*/ 	.byte	0x04, 0x17
        /*000a*/ 	.short	(.L_9 - .L_8)
.L_8:
        /*000c*/ 	.word	0x00000000
        /*0010*/ 	.short	0x0003
        /*0012*/ 	.short	0x0018
        /*0014*/ 	.byte	0x00, 0xf0, 0x11, 0x00


	//----- nvinfo : EIATTR_KPARAM_INFO
	.align		4
.L_9:
        /*0018*/ 	.byte	0x04, 0x17
        /*001a*/ 	.short	(.L_11 - .L_10)
.L_10:
        /*001c*/ 	.word	0x00000000
        /*0020*/ 	.short	0x0002
        /*0022*/ 	.short	0x0010
        /*0024*/ 	.byte	0x00, 0xf5, 0x21, 0x00


	//----- nvinfo : EIATTR_KPARAM_INFO
	.align		4
.L_11:
        /*0028*/ 	.byte	0x04, 0x17
        /*002a*/ 	.short	(.L_13 - .L_12)
.L_12:
        /*002c*/ 	.word	0x00000000
        /*0030*/ 	.short	0x0001
        /*0032*/ 	.short	0x0008
        /*0034*/ 	.byte	0x00, 0xf5, 0x21, 0x00


	//----- nvinfo : EIATTR_KPARAM_INFO
	.align		4
.L_13:
        /*0038*/ 	.byte	0x04, 0x17
        /*003a*/ 	.short	(.L_15 - .L_14)
.L_14:
        /*003c*/ 	.word	0x00000000
        /*0040*/ 	.short	0x0000
        /*0042*/ 	.short	0x0000
        /*0044*/ 	.byte	0x00, 0xf5, 0x21, 0x00


	//----- nvinfo : EIATTR_SPARSE_MMA_MASK
	.align		4
.L_15:
        /*0048*/ 	.byte	0x03, 0x50
        /*004a*/ 	.short	0x0000


	//----- nvinfo : EIATTR_MAXREG_COUNT
	.align		4
        /*004c*/ 	.byte	0x03, 0x1b
        /*004e*/ 	.short	0x00ff


	//----- nvinfo : EIATTR_MERCURY_ISA_VERSION
	.align		4
        /*0050*/ 	.byte	0x03, 0x5f
        /*0052*/ 	.short	0x0101


	//----- nvinfo : EIATTR_VRC_CTA_INIT_COUNT
	.align		4
        /*0054*/ 	.byte	0x02, 0x4a
	.zero		1
	.zero		1


	//----- nvinfo : EIATTR_EXIT_INSTR_OFFSETS
	.align		4
        /*0058*/ 	.byte	0x04, 0x1c
        /*005a*/ 	.short	(.L_17 - .L_16)


	//   ....[0]....
.L_16:
        /*005c*/ 	.word	0x000000c0


	//   ....[1]....
        /*0060*/ 	.word	0x000001a0


	//----- nvinfo : EIATTR_CBANK_PARAM_SIZE
	.align		4
.L_17:
        /*0064*/ 	.byte	0x03, 0x19
        /*0066*/ 	.short	0x001c


	//----- nvinfo : EIATTR_PARAM_CBANK
	.align		4
        /*0068*/ 	.byte	0x04, 0x0a
        /*006a*/ 	.short	(.L_19 - .L_18)
	.align		4
.L_18:
        /*006c*/ 	.word	index@(.nv.constant0._Z15MatrixAddKernelPfS_S_i)
        /*0070*/ 	.short	0x0380
        /*0072*/ 	.short	0x001c


	//----- nvinfo : EIATTR_SW_WAR
	.align		4
.L_19:
        /*0074*/ 	.byte	0x04, 0x36
        /*0076*/ 	.short	(.L_21 - .L_20)
.L_20:
        /*0078*/ 	.word	0x00000008
.L_21:


//--------------------- .nv.callgraph             --------------------------
	.section	.nv.callgraph,"",@"SHT_CUDA_CALLGRAPH"
	.align	4
	.sectionentsize	8
	.align		4
        /*0000*/ 	.word	0x00000000
	.align		4
        /*0004*/ 	.word	0xffffffff
	.align		4
        /*0008*/ 	.word	0x00000000
	.align		4
        /*000c*/ 	.word	0xfffffffe
	.align		4
        /*0010*/ 	.word	0x00000000
	.align		4
        /*0014*/ 	.word	0xfffffffd
	.align		4
        /*0018*/ 	.word	0x00000000
	.align		4
        /*001c*/ 	.word	0xfffffffc


//--------------------- .text._Z15MatrixAddKernelPfS_S_i --------------------------
	.section	.text._Z15MatrixAddKernelPfS_S_i,"ax",@progbits
	.align	128
        .global         _Z15MatrixAddKernelPfS_S_i
        .type           _Z15MatrixAddKernelPfS_S_i,@function
        .size           _Z15MatrixAddKernelPfS_S_i,(.L_x_1 - _Z15MatrixAddKernelPfS_S_i)
        .other          _Z15MatrixAddKernelPfS_S_i,@"STO_CUDA_ENTRY STV_DEFAULT"
_Z15MatrixAddKernelPfS_S_i:
.text._Z15MatrixAddKernelPfS_S_i:
[----:B------:R-:W-:Y:S01]  /*0000*/  LDC R1, c[0x0][0x37c] ;  /* 0x0000df00ff017b82 */ /* 0x000fe20000000800 */
[----:B------:R-:W0:Y:S07]  /*0010*/  S2R R0, SR_TID.Y ;  /* 0x0000000000007919 */ /* 0x000e2e0000002200 */
[----:B------:R-:W0:Y:S01]  /*0020*/  S2UR UR4, SR_CTAID.Y ;  /* 0x00000000000479c3 */ /* 0x000e220000002600 */
[----:B------:R-:W1:Y:S01]  /*0030*/  LDCU UR6, c[0x0][0x398] ;  /* 0x00007300ff0677ac */ /* 0x000e620008000800 */
[----:B------:R-:W2:Y:S06]  /*0040*/  S2R R3, SR_TID.X ;  /* 0x0000000000037919 */ /* 0x000eac0000002100 */
[----:B------:R-:W0:Y:S08]  /*0050*/  LDC R7, c[0x0][0x364] ;  /* 0x0000d900ff077b82 */ /* 0x000e300000000800 */
[----:B------:R-:W2:Y:S08]  /*0060*/  S2UR UR5, SR_CTAID.X ;  /* 0x00000000000579c3 */ /* 0x000eb00000002500 */
[----:B------:R-:W2:Y:S01]  /*0070*/  LDC R2, c[0x0][0x360] ;  /* 0x0000d800ff027b82 */ /* 0x000ea20000000800 */
[----:B0-----:R-:W-:-:S02]  /*0080*/  IMAD R7, R7, UR4, R0 ;  /* 0x0000000407077c24 */ /* 0x001fc4000f8e0200 */
[----:B--2---:R-:W-:-:S05]  /*0090*/  IMAD R0, R2, UR5, R3 ;  /* 0x0000000502007c24 */ /* 0x004fca000f8e0203 */
[----:B------:R-:W-:-:S04]  /*00a0*/  VIMNMX R2, PT, PT, R7, R0, !PT ;  /* 0x0000000007027248 */ /* 0x000fc80007fe0100 */
[----:B-1----:R-:W-:-:S13]  /*00b0*/  ISETP.GE.AND P0, PT, R2, UR6, PT ;  /* 0x0000000602007c0c */ /* 0x002fda000bf06270 */
[----:B------:R-:W-:Y:S05]  /*00c0*/  @P0 EXIT ;  /* 0x000000000000094d */ /* 0x000fea0003800000 */
[----:B------:R-:W0:Y:S01]  /*00d0*/  LDC.64 R4, c[0x0][0x388] ;  /* 0x0000e200ff047b82 */ /* 0x000e220000000a00 */
[----:B------:R-:W1:Y:S01]  /*00e0*/  LDCU.64 UR4, c[0x0][0x358] ;  /* 0x00006b00ff0477ac */ /* 0x000e620008000a00 */
[----:B------:R-:W-:-:S06]  /*00f0*/  IMAD R9, R7, UR6, R0 ;  /* 0x0000000607097c24 */ /* 0x000fcc000f8e0200 */
[----:B------:R-:W2:Y:S01]  /*0100*/  LDC.64 R2, c[0x0][0x380] ;  /* 0x0000e000ff027b82 */ /* 0x000ea20000000a00 */
[----:B0-----:R-:W-:-:S07]  /*0110*/  IMAD.WIDE.U32 R4, R7, 0x4, R4 ;  /* 0x0000000407047825 */ /* 0x001fce00078e0004 */
[----:B------:R-:W0:Y:S01]  /*0120*/  LDC.64 R6, c[0x0][0x390] ;  /* 0x0000e400ff067b82 */ /* 0x000e220000000a00 */
[----:B-1----:R-:W3:Y:S01]  /*0130*/  LDG.E R5, desc[UR4][R4.64] ;  /* 0x0000000404057981 */ /* 0x002ee2000c1e1900 */
[----:B--2---:R-:W-:-:S06]  /*0140*/  IMAD.WIDE R2, R9, 0x4, R2 ;  /* 0x0000000409027825 */ /* 0x004fcc00078e0202 */
[----:B------:R-:W3:Y:S01]  /*0150*/  LDG.E R2, desc[UR4][R2.64] ;  /* 0x0000000402027981 */ /* 0x000ee2000c1e1900 */
[----:B0-----:R-:W-:-:S04]  /*0160*/  IMAD.WIDE R6, R9, 0x4, R6 ;  /* 0x0000000409067825 */ /* 0x001fc800078e0206 */
[----:B---3--:R-:W-:-:S04]  /*0170*/  FADD R0, R2, R5 ;  /* 0x0000000502007221 */ /* 0x008fc80000000000 */
[----:B------:R-:W-:-:S05]  /*0180*/  FADD R9, RZ, R0 ;  /* 0x00000000ff097221 */ /* 0x000fca0000000000 */
[----:B------:R-:W-:Y:S01]  /*0190*/  STG.E desc[UR4][R6.64], R9 ;  /* 0x0000000906007986 */ /* 0x000fe2000c101904 */
[----:B------:R-:W-:Y:S05]  /*01a0*/  EXIT ;  /* 0x000000000000794d */ /* 0x000fea0003800000 */
.L_x_0:
[----:B------:R-:W-:-:S00]  /*01b0*/  BRA `(.L_x_0) ;  /* 0xfffffffc00fc7947 */ /* 0x000fc0000383ffff */
[----:B------:R-:W-:-:S00]  /*01c0*/  NOP ;  /* 0x0000000000007918 */ /* 0x000fc00000000000 */
        /* <DEDUP_REMOVED lines=11> */
.L_x_1:


//--------------------- .nv.shared.reserved.0     --------------------------
	.section	.nv.shared.reserved.0,"aw",@nobits
	.weak		__nv_reservedSMEM_offset_0_alias
	.size		__nv_reservedSMEM_offset_0_alias, 0, 64
	.other		__nv_reservedSMEM_offset_0_alias,@"STO_CUDA_RESERVED_SHARED STV_DEFAULT"
__nv_reservedSMEM_offset_0_alias:
	.zero		0
	.zero		64


//--------------------- .nv.constant0._Z15MatrixAddKernelPfS_S_i --------------------------
	.section	.nv.constant0._Z15MatrixAddKernelPfS_S_i,"a",@progbits
	.sectionflags	@""
	.align	4
.nv.constant0._Z15MatrixAddKernelPfS_S_i:
	.zero		924


//--------------------- SYMBOLS --------------------------

	.type		.nv.reservedSmem.offset0,@object
	.size		.nv.reservedSmem.offset0,0x4
